//
// Generated by NVIDIA NVVM Compiler
//
// Compiler Build ID: CL-36424714
// Cuda compilation tools, release 13.0, V13.0.88
// Based on NVVM 20.0.0
//

.version 9.0
.target sm_100
.address_size 64

	// .globl	_Z10initKernelPi

.visible .entry _Z10initKernelPi(
	.param .u64 .ptr .align 1 _Z10initKernelPi_param_0
)
{
	.reg .pred 	%p<2>;
	.reg .b32 	%r<5>;
	.reg .b64 	%rd<5>;

	ld.param.u64 	%rd1, [_Z10initKernelPi_param_0];
	mov.u32 	%r2, %tid.x;
	mov.u32 	%r3, %ctaid.x;
	mov.u32 	%r4, %ntid.x;
	mad.lo.s32 	%r1, %r3, %r4, %r2;
	setp.gt.s32 	%p1, %r1, 8191;
	@%p1 bra 	$L__BB0_2;
	cvta.to.global.u64 	%rd2, %rd1;
	mul.wide.s32 	%rd3, %r1, 4;
	add.s64 	%rd4, %rd2, %rd3;
	st.global.u32 	[%rd4], %r1;
$L__BB0_2:
	ret;

}
	// .globl	_Z13reverseKernelPKiPi
.visible .entry _Z13reverseKernelPKiPi(
	.param .u64 .ptr .align 1 _Z13reverseKernelPKiPi_param_0,
	.param .u64 .ptr .align 1 _Z13reverseKernelPKiPi_param_1
)
{
	.reg .pred 	%p<2>;
	.reg .b32 	%r<7>;
	.reg .b64 	%rd<9>;

	ld.param.u64 	%rd1, [_Z13reverseKernelPKiPi_param_0];
	ld.param.u64 	%rd2, [_Z13reverseKernelPKiPi_param_1];
	mov.u32 	%r2, %tid.x;
	mov.u32 	%r3, %ctaid.x;
	mov.u32 	%r4, %ntid.x;
	mad.lo.s32 	%r1, %r3, %r4, %r2;
	setp.gt.s32 	%p1, %r1, 8191;
	@%p1 bra 	$L__BB1_2;
	cvta.to.global.u64 	%rd3, %rd1;
	cvta.to.global.u64 	%rd4, %rd2;
	mul.wide.s32 	%rd5, %r1, 4;
	add.s64 	%rd6, %rd3, %rd5;
	ld.global.u32 	%r5, [%rd6];
	sub.s32 	%r6, 8191, %r1;
	mul.wide.u32 	%rd7, %r6, 4;
	add.s64 	%rd8, %rd4, %rd7;
	st.global.u32 	[%rd8], %r5;
$L__BB1_2:
	ret;

}


// ===== COMPILED SASS (sm_100) =====

	.target	sm_100

	.elftype	@"ET_EXEC"


//--------------------- .note.nv.tkinfo           --------------------------
	.section	.note.nv.tkinfo,"",@"SHT_NOTE"
	.sectionflags	@"SHF_NOTE_NV_TKINFO"
	.tkinfo
        /*0018*/ 	.word	0x00000002
        /*0030*/ 	.string	""
        /*0030*/ 	.string	"ptxas"
        /*0030*/ 	.string	"Cuda compilation tools, release 13.0, V13.0.88"
        /*0030*/ 	.string	"Build cuda_13.0.r13.0/compiler.36424714_0"
        /*0030*/ 	.string	"-arch sm_100 -m 64 "



//--------------------- .note.nv.cuinfo           --------------------------
	.section	.note.nv.cuinfo,"",@"SHT_NOTE"
	.sectionflags	@"SHF_NOTE_NV_CUINFO"
        /*0018*/ 	.short	0x0002
        /*001a*/ 	.short	0x0064
        /*001c*/ 	.short	0x0082
	.zero		2


//--------------------- .nv.info                  --------------------------
	.section	.nv.info,"",@"SHT_CUDA_INFO"
	.align	4


	//----- nvinfo : EIATTR_REGCOUNT
	.align		4
        /*0000*/ 	.byte	0x04, 0x2f
        /*0002*/ 	.short	(.L_1 - .L_0)
	.align		4
.L_0:
        /*0004*/ 	.word	index@(_Z10initKernelPi)
        /*0008*/ 	.word	0x00000008


	//----- nvinfo : EIATTR_FRAME_SIZE
	.align		4
.L_1:
        /*000c*/ 	.byte	0x04, 0x11
        /*000e*/ 	.short	(.L_3 - .L_2)
	.align		4
.L_2:
        /*0010*/ 	.word	index@(_Z10initKernelPi)
        /*0014*/ 	.word	0x00000000


	//----- nvinfo : EIATTR_REGCOUNT
	.align		4
.L_3:
        /*0018*/ 	.byte	0x04, 0x2f
        /*001a*/ 	.short	(.L_5 - .L_4)
	.align		4
.L_4:
        /*001c*/ 	.word	index@(_Z13reverseKernelPKiPi)
        /*0020*/ 	.word	0x0000000a


	//----- nvinfo : EIATTR_FRAME_SIZE
	.align		4
.L_5:
        /*0024*/ 	.byte	0x04, 0x11
        /*0026*/ 	.short	(.L_7 - .L_6)
	.align		4
.L_6:
        /*0028*/ 	.word	index@(_Z13reverseKernelPKiPi)
        /*002c*/ 	.word	0x00000000


	//----- nvinfo : EIATTR_MIN_STACK_SIZE
	.align		4
.L_7:
        /*0030*/ 	.byte	0x04, 0x12
        /*0032*/ 	.short	(.L_9 - .L_8)
	.align		4
.L_8:
        /*0034*/ 	.word	index@(_Z13reverseKernelPKiPi)
        /*0038*/ 	.word	0x00000000


	//----- nvinfo : EIATTR_MIN_STACK_SIZE
	.align		4
.L_9:
        /*003c*/ 	.byte	0x04, 0x12
        /*003e*/ 	.short	(.L_11 - .L_10)
	.align		4
.L_10:
        /*0040*/ 	.word	index@(_Z10initKernelPi)
        /*0044*/ 	.word	0x00000000
.L_11:


//--------------------- .nv.compat                --------------------------
	.section	.nv.compat,"",@"SHT_CUDA_COMPAT_INFO"
	.align	4
        /*0000*/ 	.byte	0x02, 0x09, 0x00, 0x00, 0x02, 0x02, 0x01, 0x00, 0x02, 0x05, 0x05, 0x00, 0x03, 0x07, 0x01, 0x01
        /*0010*/ 	.byte	0x02, 0x03, 0x00, 0x00, 0x02, 0x06, 0x01, 0x00, 0x04, 0x0b, 0x08, 0x00, 0x09, 0x00, 0x00, 0x00
        /*0020*/ 	.byte	0x00, 0x00, 0x00, 0x00


//--------------------- .nv.info._Z13reverseKernelPKiPi --------------------------
	.section	.nv.info._Z13reverseKernelPKiPi,"",@"SHT_CUDA_INFO"
	.sectionflags	@""
	.align	4


	//----- nvinfo : EIATTR_CUDA_API_VERSION
	.align		4
        /*0000*/ 	.byte	0x04, 0x37
        /*0002*/ 	.short	(.L_13 - .L_12)
.L_12:
        /*0004*/ 	.word	0x00000082


	//----- nvinfo : EIATTR_KPARAM_INFO
	.align		4
.L_13:
        /*0008*/ 	.byte	0x04, 0x17
        /*000a*/ 	.short	(.L_15 - .L_14)
.L_14:
        /*000c*/ 	.word	0x00000000
        /*0010*/ 	.short	0x0001
        /*0012*/ 	.short	0x0008
        /*0014*/ 	.byte	0x00, 0xf5, 0x21, 0x00


	//----- nvinfo : EIATTR_KPARAM_INFO
	.align		4
.L_15:
        /*0018*/ 	.byte	0x04, 0x17
        /*001a*/ 	.short	(.L_17 - .L_16)
.L_16:
        /*001c*/ 	.word	0x00000000
        /*0020*/ 	.short	0x0000
        /*0022*/ 	.short	0x0000
        /*0024*/ 	.byte	0x00, 0xf5, 0x21, 0x00


	//----- nvinfo : EIATTR_SPARSE_MMA_MASK
	.align		4
.L_17:
        /*0028*/ 	.byte	0x03, 0x50
        /*002a*/ 	.short	0x0000


	//----- nvinfo : EIATTR_MAXREG_COUNT
	.align		4
        /*002c*/ 	.byte	0x03, 0x1b
        /*002e*/ 	.short	0x00ff


	//----- nvinfo : EIATTR_MERCURY_ISA_VERSION
	.align		4
        /*0030*/ 	.byte	0x03, 0x5f
        /*0032*/ 	.short	0x0101


	//----- nvinfo : EIATTR_VRC_CTA_INIT_COUNT
	.align		4
        /*0034*/ 	.byte	0x02, 0x4a
	.zero		1
	.zero		1


	//----- nvinfo : EIATTR_EXIT_INSTR_OFFSETS
	.align		4
        /*0038*/ 	.byte	0x04, 0x1c
        /*003a*/ 	.short	(.L_19 - .L_18)


	//   ....[0]....
.L_18:
        /*003c*/ 	.word	0x00000060


	//   ....[1]....
        /*0040*/ 	.word	0x000000f0


	//----- nvinfo : EIATTR_CBANK_PARAM_SIZE
	.align		4
.L_19:
        /*0044*/ 	.byte	0x03, 0x19
        /*0046*/ 	.short	0x0010


	//----- nvinfo : EIATTR_PARAM_CBANK
	.align		4
        /*0048*/ 	.byte	0x04, 0x0a
        /*004a*/ 	.short	(.L_21 - .L_20)
	.align		4
.L_20:
        /*004c*/ 	.word	index@(.nv.constant0._Z13reverseKernelPKiPi)
        /*0050*/ 	.short	0x0380
        /*0052*/ 	.short	0x0010


	//----- nvinfo : EIATTR_SW_WAR
	.align		4
.L_21:
        /*0054*/ 	.byte	0x04, 0x36
        /*0056*/ 	.short	(.L_23 - .L_22)
.L_22:
        /*0058*/ 	.word	0x00000008
.L_23:


//--------------------- .nv.info._Z10initKernelPi --------------------------
	.section	.nv.info._Z10initKernelPi,"",@"SHT_CUDA_INFO"
	.sectionflags	@""
	.align	4


	//----- nvinfo : EIATTR_CUDA_API_VERSION
	.align		4
        /*0000*/ 	.byte	0x04, 0x37
        /*0002*/ 	.short	(.L_25 - .L_24)
.L_24:
        /*0004*/ 	.word	0x00000082


	//----- nvinfo : EIATTR_KPARAM_INFO
	.align		4
.L_25:
        /*0008*/ 	.byte	0x04, 0x17
        /*000a*/ 	.short	(.L_27 - .L_26)
.L_26:
        /*000c*/ 	.word	0x00000000
        /*0010*/ 	.short	0x0000
        /*0012*/ 	.short	0x0000
        /*0014*/ 	.byte	0x00, 0xf5, 0x21, 0x00


	//----- nvinfo : EIATTR_SPARSE_MMA_MASK
	.align		4
.L_27:
        /*0018*/ 	.byte	0x03, 0x50
        /*001a*/ 	.short	0x0000


	//----- nvinfo : EIATTR_MAXREG_COUNT
	.align		4
        /*001c*/ 	.byte	0x03, 0x1b
        /*001e*/ 	.short	0x00ff


	//----- nvinfo : EIATTR_MERCURY_ISA_VERSION
	.align		4
        /*0020*/ 	.byte	0x03, 0x5f
        /*0022*/ 	.short	0x0101


	//----- nvinfo : EIATTR_VRC_CTA_INIT_COUNT
	.align		4
        /*0024*/ 	.byte	0x02, 0x4a
	.zero		1
	.zero		1


	//----- nvinfo : EIATTR_EXIT_INSTR_OFFSETS
	.align		4
        /*0028*/ 	.byte	0x04, 0x1c
        /*002a*/ 	.short	(.L_29 - .L_28)


	//   ....[0]....
.L_28:
        /*002c*/ 	.word	0x00000060


	//   ....[1]....
        /*0030*/ 	.word	0x000000b0


	//----- nvinfo : EIATTR_CBANK_PARAM_SIZE
	.align		4
.L_29:
        /*0034*/ 	.byte	0x03, 0x19
        /*0036*/ 	.short	0x0008


	//----- nvinfo : EIATTR_PARAM_CBANK
	.align		4
        /*0038*/ 	.byte	0x04, 0x0a
        /*003a*/ 	.short	(.L_31 - .L_30)
	.align		4
.L_30:
        /*003c*/ 	.word	index@(.nv.constant0._Z10initKernelPi)
        /*0040*/ 	.short	0x0380
        /*0042*/ 	.short	0x0008


	//----- nvinfo : EIATTR_SW_WAR
	.align		4
.L_31:
        /*0044*/ 	.byte	0x04, 0x36
        /*0046*/ 	.short	(.L_33 - .L_32)
.L_32:
        /*0048*/ 	.word	0x00000008
.L_33:


//--------------------- .nv.callgraph             --------------------------
	.section	.nv.callgraph,"",@"SHT_CUDA_CALLGRAPH"
	.align	4
	.sectionentsize	8
	.align		4
        /*0000*/ 	.word	0x00000000
	.align		4
        /*0004*/ 	.word	0xffffffff
	.align		4
        /*0008*/ 	.word	0x00000000
	.align		4
        /*000c*/ 	.word	0xfffffffe
	.align		4
        /*0010*/ 	.word	0x00000000
	.align		4
        /*0014*/ 	.word	0xfffffffd
	.align		4
        /*0018*/ 	.word	0x00000000
	.align		4
        /*001c*/ 	.word	0xfffffffc


//--------------------- .text._Z13reverseKernelPKiPi --------------------------
	.section	.text._Z13reverseKernelPKiPi,"ax",@progbits
	.align	128
        .global         _Z13reverseKernelPKiPi
        .type           _Z13reverseKernelPKiPi,@function
        .size           _Z13reverseKernelPKiPi,(.L_x_2 - _Z13reverseKernelPKiPi)
        .other          _Z13reverseKernelPKiPi,@"STO_CUDA_ENTRY STV_DEFAULT"
_Z13reverseKernelPKiPi:
.text._Z13reverseKernelPKiPi:
[----:B------:R-:W-:Y:S01]  /*0000*/  LDC R1, c[0x0][0x37c] ;  /* 0x0000df00ff017b82 */ /* 0x000fe20000000800 */
[----:B------:R-:W0:Y:S07]  /*0010*/  S2R R7, SR_TID.X ;  /* 0x0000000000077919 */ /* 0x000e2e0000002100 */
[----:B------:R-:W0:Y:S08]  /*0020*/  S2UR UR4, SR_CTAID.X ;  /* 0x00000000000479c3 */ /* 0x000e300000002500 */
[----:B------:R-:W0:Y:S02]  /*0030*/  LDC R0, c[0x0][0x360] ;  /* 0x0000d800ff007b82 */ /* 0x000e240000000800 */
[----:B0-----:R-:W-:-:S05]  /*0040*/  IMAD R7, R0, UR4, R7 ;  /* 0x0000000400077c24 */ /* 0x001fca000f8e0207 */
[----:B------:R-:W-:-:S13]  /*0050*/  ISETP.GT.AND P0, PT, R7, 0x1fff, PT ;  /* 0x00001fff0700780c */ /* 0x000fda0003f04270 */
[----:B------:R-:W-:Y:S05]  /*0060*/  @P0 EXIT ;  /* 0x000000000000094d */ /* 0x000fea0003800000 */
[----:B------:R-:W0:Y:S01]  /*0070*/  LDC.64 R2, c[0x0][0x380] ;  /* 0x0000e000ff027b82 */ /* 0x000e220000000a00 */
[----:B------:R-:W1:Y:S07]  /*0080*/  LDCU.64 UR4, c[0x0][0x358] ;  /* 0x00006b00ff0477ac */ /* 0x000e6e0008000a00 */
[----:B------:R-:W2:Y:S01]  /*0090*/  LDC.64 R4, c[0x0][0x388] ;  /* 0x0000e200ff047b82 */ /* 0x000ea20000000a00 */
[----:B0-----:R-:W-:-:S06]  /*00a0*/  IMAD.WIDE R2, R7, 0x4, R2 ;  /* 0x0000000407027825 */ /* 0x001fcc00078e0202 */
[----:B-1----:R-:W3:Y:S01]  /*00b0*/  LDG.E R3, desc[UR4][R2.64] ;  /* 0x0000000402037981 */ /* 0x002ee2000c1e1900 */
[----:B------:R-:W-:-:S05]  /*00c0*/  IADD3 R7, PT, PT, -R7, 0x1fff, RZ ;  /* 0x00001fff07077810 */ /* 0x000fca0007ffe1ff */
[----:B--2---:R-:W-:-:S05]  /*00d0*/  IMAD.WIDE.U32 R4, R7, 0x4, R4 ;  /* 0x0000000407047825 */ /* 0x004fca00078e0004 */
[----:B---3--:R-:W-:Y:S01]  /*00e0*/  STG.E desc[UR4][R4.64], R3 ;  /* 0x0000000304007986 */ /* 0x008fe2000c101904 */
[----:B------:R-:W-:Y:S05]  /*00f0*/  EXIT ;  /* 0x000000000000794d */ /* 0x000fea0003800000 */
.L_x_0:
[----:B------:R-:W-:-:S00]  /*0100*/  BRA `(.L_x_0) ;  /* 0xfffffffc00fc7947 */ /* 0x000fc0000383ffff */
[----:B------:R-:W-:-:S00]  /*0110*/  NOP ;  /* 0x0000000000007918 */ /* 0x000fc00000000000 */
        /* <DEDUP_REMOVED lines=14> */
.L_x_2:


//--------------------- .text._Z10initKernelPi    --------------------------
	.section	.text._Z10initKernelPi,"ax",@progbits
	.align	128
        .global         _Z10initKernelPi
        .type           _Z10initKernelPi,@function
        .size           _Z10initKernelPi,(.L_x_3 - _Z10initKernelPi)
        .other          _Z10initKernelPi,@"STO_CUDA_ENTRY STV_DEFAULT"
_Z10initKernelPi:
.text._Z10initKernelPi:
        /* <DEDUP_REMOVED lines=8> */
[----:B------:R-:W1:Y:S01]  /*0080*/  LDCU.64 UR4, c[0x0][0x358] ;  /* 0x00006b00ff0477ac */ /* 0x000e620008000a00 */
[----:B0-----:R-:W-:-:S05]  /*0090*/  IMAD.WIDE R2, R5, 0x4, R2 ;  /* 0x0000000405027825 */ /* 0x001fca00078e0202 */
[----:B-1----:R-:W-:Y:S01]  /*00a0*/  STG.E desc[UR4][R2.64], R5 ;  /* 0x0000000502007986 */ /* 0x002fe2000c101904 */
[----:B------:R-:W-:Y:S05]  /*00b0*/  EXIT ;  /* 0x000000000000794d */ /* 0x000fea0003800000 */
.L_x_1:
        /* <DEDUP_REMOVED lines=12> */
.L_x_3:


//--------------------- .nv.shared.reserved.0     --------------------------
	.section	.nv.shared.reserved.0,"aw",@nobits
	.weak		__nv_reservedSMEM_offset_0_alias
	.size		__nv_reservedSMEM_offset_0_alias, 0, 64
	.other		__nv_reservedSMEM_offset_0_alias,@"STO_CUDA_RESERVED_SHARED STV_DEFAULT"
__nv_reservedSMEM_offset_0_alias:
	.zero		0
	.zero		64


//--------------------- .nv.constant0._Z13reverseKernelPKiPi --------------------------
	.section	.nv.constant0._Z13reverseKernelPKiPi,"a",@progbits
	.sectionflags	@""
	.align	4
.nv.constant0._Z13reverseKernelPKiPi:
	.zero		912


//--------------------- .nv.constant0._Z10initKernelPi --------------------------
	.section	.nv.constant0._Z10initKernelPi,"a",@progbits
	.sectionflags	@""
	.align	4
.nv.constant0._Z10initKernelPi:
	.zero		904


//--------------------- SYMBOLS --------------------------

	.type		.nv.reservedSmem.offset0,@object
	.size		.nv.reservedSmem.offset0,0x4
